	.headerflags	@"EF_CUDA_TEXMODE_UNIFIED EF_CUDA_64BIT_ADDRESS EF_CUDA_ACCELERATORS EF_CUDA_SM90 EF_CUDA_VIRTUAL_SM(EF_CUDA_SM90)"
	.elftype	@"ET_EXEC"


//--------------------- .nv.info                  --------------------------
	.section	.nv.info,"",@"SHT_CUDA_INFO"
	.align	4


	//----- nvinfo : EIATTR_REGCOUNT
	.align		4
        /*0000*/ 	.byte	0x04, 0x2f
        /*0002*/ 	.short	(.L_1 - .L_0)
	.align		4
.L_0:
        /*0004*/ 	.word	index@(triton_poi_fused_add_mul_11)
        /*0008*/ 	.word	0x00000020


	//----- nvinfo : EIATTR_MIN_STACK_SIZE
	.align		4
.L_1:
        /*000c*/ 	.byte	0x04, 0x12
        /*000e*/ 	.short	(.L_3 - .L_2)
	.align		4
.L_2:
        /*0010*/ 	.word	index@(triton_poi_fused_add_mul_11)
        /*0014*/ 	.word	0x00000000


	//----- nvinfo : EIATTR_FRAME_SIZE
	.align		4
.L_3:
        /*0018*/ 	.byte	0x04, 0x11
        /*001a*/ 	.short	(.L_5 - .L_4)
	.align		4
.L_4:
        /*001c*/ 	.word	index@(triton_poi_fused_add_mul_11)
        /*0020*/ 	.word	0x00000000


	//----- nvinfo : EIATTR_MIN_STACK_SIZE
	.align		4
.L_5:
        /*0024*/ 	.byte	0x04, 0x12
        /*0026*/ 	.short	(.L_7 - .L_6)
	.align		4
.L_6:
        /*0028*/ 	.word	index@(triton_poi_fused_add_mul_11)
        /*002c*/ 	.word	0x00000000
.L_7:


//--------------------- .nv.info.triton_poi_fused_add_mul_11 --------------------------
	.section	.nv.info.triton_poi_fused_add_mul_11,"",@"SHT_CUDA_INFO"
	.sectionflags	@""
	.align	4


	//----- nvinfo : EIATTR_CUDA_API_VERSION
	.align		4
        /*0000*/ 	.byte	0x04, 0x37
        /*0002*/ 	.short	(.L_9 - .L_8)
.L_8:
        /*0004*/ 	.word	0x0000007c


	//----- nvinfo : EIATTR_KPARAM_INFO
	.align		4
.L_9:
        /*0008*/ 	.byte	0x04, 0x17
        /*000a*/ 	.short	(.L_11 - .L_10)
.L_10:
        /*000c*/ 	.word	0x00000000
        /*0010*/ 	.short	0x0007
        /*0012*/ 	.short	0x0034
        /*0014*/ 	.byte	0x00, 0xf0, 0x11, 0x00


	//----- nvinfo : EIATTR_KPARAM_INFO
	.align		4
.L_11:
        /*0018*/ 	.byte	0x04, 0x17
        /*001a*/ 	.short	(.L_13 - .L_12)
.L_12:
        /*001c*/ 	.word	0x00000000
        /*0020*/ 	.short	0x0006
        /*0022*/ 	.short	0x0030
        /*0024*/ 	.byte	0x00, 0xf0, 0x11, 0x00


	//----- nvinfo : EIATTR_KPARAM_INFO
	.align		4
.L_13:
        /*0028*/ 	.byte	0x04, 0x17
        /*002a*/ 	.short	(.L_15 - .L_14)
.L_14:
        /*002c*/ 	.word	0x00000000
        /*0030*/ 	.short	0x0005
        /*0032*/ 	.short	0x0028
        /*0034*/ 	.byte	0x00, 0xf4, 0x21, 0x00


	//----- nvinfo : EIATTR_KPARAM_INFO
	.align		4
.L_15:
        /*0038*/ 	.byte	0x04, 0x17
        /*003a*/ 	.short	(.L_17 - .L_16)
.L_16:
        /*003c*/ 	.word	0x00000000
        /*0040*/ 	.short	0x0004
        /*0042*/ 	.short	0x0020
        /*0044*/ 	.byte	0x00, 0xf4, 0x21, 0x00


	//----- nvinfo : EIATTR_KPARAM_INFO
	.align		4
.L_17:
        /*0048*/ 	.byte	0x04, 0x17
        /*004a*/ 	.short	(.L_19 - .L_18)
.L_18:
        /*004c*/ 	.word	0x00000000
        /*0050*/ 	.short	0x0003
        /*0052*/ 	.short	0x0018
        /*0054*/ 	.byte	0x00, 0xf4, 0x21, 0x00


	//----- nvinfo : EIATTR_KPARAM_INFO
	.align		4
.L_19:
        /*0058*/ 	.byte	0x04, 0x17
        /*005a*/ 	.short	(.L_21 - .L_20)
.L_20:
        /*005c*/ 	.word	0x00000000
        /*0060*/ 	.short	0x0002
        /*0062*/ 	.short	0x0010
        /*0064*/ 	.byte	0x00, 0xf4, 0x21, 0x00


	//----- nvinfo : EIATTR_KPARAM_INFO
	.align		4
.L_21:
        /*0068*/ 	.byte	0x04, 0x17
        /*006a*/ 	.short	(.L_23 - .L_22)
.L_22:
        /*006c*/ 	.word	0x00000000
        /*0070*/ 	.short	0x0001
        /*0072*/ 	.short	0x0008
        /*0074*/ 	.byte	0x00, 0xf4, 0x21, 0x00


	//----- nvinfo : EIATTR_KPARAM_INFO
	.align		4
.L_23:
        /*0078*/ 	.byte	0x04, 0x17
        /*007a*/ 	.short	(.L_25 - .L_24)
.L_24:
        /*007c*/ 	.word	0x00000000
        /*0080*/ 	.short	0x0000
        /*0082*/ 	.short	0x0000
        /*0084*/ 	.byte	0x00, 0xf4, 0x21, 0x00


	//----- nvinfo : EIATTR_SPARSE_MMA_MASK
	.align		4
.L_25:
        /*0088*/ 	.byte	0x03, 0x50
        /*008a*/ 	.short	0x0000


	//----- nvinfo : EIATTR_MAXREG_COUNT
	.align		4
        /*008c*/ 	.byte	0x03, 0x1b
        /*008e*/ 	.short	0x00ff


	//----- nvinfo : EIATTR_EXIT_INSTR_OFFSETS
	.align		4
        /*0090*/ 	.byte	0x04, 0x1c
        /*0092*/ 	.short	(.L_27 - .L_26)


	//   ....[0]....
.L_26:
        /*0094*/ 	.word	0x00000ad0


	//   ....[1]....
        /*0098*/ 	.word	0x00000b40


	//----- nvinfo : EIATTR_REQNTID
	.align		4
.L_27:
        /*009c*/ 	.byte	0x04, 0x10
        /*009e*/ 	.short	(.L_29 - .L_28)
.L_28:
        /*00a0*/ 	.word	0x00000080
        /*00a4*/ 	.word	0x00000001
        /*00a8*/ 	.word	0x00000001


	//----- nvinfo : EIATTR_CBANK_PARAM_SIZE
	.align		4
.L_29:
        /*00ac*/ 	.byte	0x03, 0x19
        /*00ae*/ 	.short	0x0038


	//----- nvinfo : EIATTR_PARAM_CBANK
	.align		4
        /*00b0*/ 	.byte	0x04, 0x0a
        /*00b2*/ 	.short	(.L_31 - .L_30)
	.align		4
.L_30:
        /*00b4*/ 	.word	index@(.nv.constant0.triton_poi_fused_add_mul_11)
        /*00b8*/ 	.short	0x0210
        /*00ba*/ 	.short	0x0038


	//----- nvinfo : EIATTR_SW_WAR
	.align		4
.L_31:
        /*00bc*/ 	.byte	0x04, 0x36
        /*00be*/ 	.short	(.L_33 - .L_32)
.L_32:
        /*00c0*/ 	.word	0x00000008
.L_33:


//--------------------- .nv.callgraph             --------------------------
	.section	.nv.callgraph,"",@"SHT_CUDA_CALLGRAPH"
	.align	4
	.sectionentsize	8
	.align		4
        /*0000*/ 	.word	0x00000000
	.align		4
        /*0004*/ 	.word	0xffffffff
	.align		4
        /*0008*/ 	.word	0x00000000
	.align		4
        /*000c*/ 	.word	0xfffffffe
	.align		4
        /*0010*/ 	.word	0x00000000
	.align		4
        /*0014*/ 	.word	0xfffffffd
	.align		4
        /*0018*/ 	.word	0x00000000
	.align		4
        /*001c*/ 	.word	0xfffffffc


//--------------------- .text.triton_poi_fused_add_mul_11 --------------------------
	.section	.text.triton_poi_fused_add_mul_11,"ax",@progbits
	.sectionflags	@"SHF_BARRIERS=1"
	.align	128
        .global         triton_poi_fused_add_mul_11
        .type           triton_poi_fused_add_mul_11,@function
        .size           triton_poi_fused_add_mul_11,(.L_x_1 - triton_poi_fused_add_mul_11)
        .other          triton_poi_fused_add_mul_11,@"STO_CUDA_ENTRY STV_DEFAULT"
triton_poi_fused_add_mul_11:
.text.triton_poi_fused_add_mul_11:
[----:B------:R-:W0:Y:S02]  /*0000*/  LDC R1, c[0x0][0x28] ;  /* 0x00000a00ff017b82 */ /* 0x000e240000000800 */
[----:B------:R-:W1:Y:S01]  /*0010*/  S2R R0, SR_TID.X ;  /* 0x0000000000007919 */ /* 0x000e620000002100 */
[----:B------:R-:W2:Y:S01]  /*0020*/  LDC.64 R8, c[0x0][0x210] ;  /* 0x00008400ff087b82 */ /* 0x000ea20000000a00 */
[----:B------:R-:W-:Y:S02]  /*0030*/  CS2R R12, SRZ ;  /* 0x00000000000c7805 */ /* 0x000fe4000001ff00 */
[----:B------:R-:W-:Y:S01]  /*0040*/  CS2R R14, SRZ ;  /* 0x00000000000e7805 */ /* 0x000fe2000001ff00 */
[----:B------:R-:W3:Y:S01]  /*0050*/  S2R R27, SR_CTAID.X ;  /* 0x00000000001b7919 */ /* 0x000ee20000002500 */
[----:B------:R-:W-:Y:S02]  /*0060*/  CS2R R16, SRZ ;  /* 0x0000000000107805 */ /* 0x000fe4000001ff00 */
[----:B------:R-:W-:Y:S01]  /*0070*/  CS2R R18, SRZ ;  /* 0x0000000000127805 */ /* 0x000fe2000001ff00 */
[----:B------:R-:W-:Y:S01]  /*0080*/  ULDC.64 UR6, c[0x0][0x208] ;  /* 0x0000820000067ab9 */ /* 0x000fe20000000a00 */
[----:B------:R-:W4:Y:S01]  /*0090*/  S2R R2, SR_CTAID.Y ;  /* 0x0000000000027919 */ /* 0x000f220000002600 */
[----:B------:R-:W5:Y:S01]  /*00a0*/  LDC.64 R22, c[0x0][0x218] ;  /* 0x00008600ff167b82 */ /* 0x000f620000000a00 */
[----:B-1----:R-:W-:Y:S01]  /*00b0*/  SHF.R.U32.HI R26, RZ, 0x3, R0 ;  /* 0x00000003ff1a7819 */ /* 0x002fe20000011600 */
[----:B------:R-:W-:-:S02]  /*00c0*/  IMAD.SHL.U32 R28, R0, 0x4, RZ ;  /* 0x00000004001c7824 */ /* 0x000fc400078e00ff */
[----:B---3--:R-:W-:Y:S01]  /*00d0*/  IMAD.SHL.U32 R27, R27, 0x20, RZ ;  /* 0x000000201b1b7824 */ /* 0x008fe200078e00ff */
[----:B------:R-:W-:Y:S01]  /*00e0*/  SGXT.U32 R26, R26, 0x4 ;  /* 0x000000041a1a781a */ /* 0x000fe20000000000 */
[----:B----4-:R-:W-:-:S03]  /*00f0*/  IMAD.SHL.U32 R3, R2, 0x20, RZ ;  /* 0x0000002002037824 */ /* 0x010fc600078e00ff */
[----:B------:R-:W-:Y:S02]  /*0100*/  LOP3.LUT R5, R27, 0x1c, R28, 0xf8, !PT ;  /* 0x0000001c1b057812 */ /* 0x000fe400078ef81c */
[----:B------:R-:W-:Y:S02]  /*0110*/  LOP3.LUT R20, R3, R26, RZ, 0xfc, !PT ;  /* 0x0000001a03147212 */ /* 0x000fe400078efcff */
[----:B------:R-:W-:Y:S02]  /*0120*/  LOP3.LUT R4, R3, 0x10, R26, 0xfe, !PT ;  /* 0x0000001003047812 */ /* 0x000fe400078efe1a */
[----:B------:R-:W-:Y:S01]  /*0130*/  LOP3.LUT R28, R3, 0x1c, R28, 0xf8, !PT ;  /* 0x0000001c031c7812 */ /* 0x000fe200078ef81c */
[--C-:B------:R-:W-:Y:S01]  /*0140*/  IMAD R20, R20, 0x80, R5.reuse ;  /* 0x0000008014147824 */ /* 0x100fe200078e0205 */
[----:B------:R-:W-:Y:S01]  /*0150*/  ISETP.GE.AND P2, PT, R5, 0x80, PT ;  /* 0x000000800500780c */ /* 0x000fe20003f46270 */
[----:B------:R-:W-:Y:S01]  /*0160*/  IMAD R3, R4, 0x80, R5 ;  /* 0x0000008004037824 */ /* 0x000fe200078e0205 */
[----:B------:R-:W-:Y:S01]  /*0170*/  SHF.R.S32.HI R5, RZ, 0x1f, R28 ;  /* 0x0000001fff057819 */ /* 0x000fe2000001141c */
[----:B--2---:R-:W-:-:S03]  /*0180*/  IMAD.WIDE R24, R20, 0x4, R8 ;  /* 0x0000000414187825 */ /* 0x004fc600078e0208 */
[----:B------:R-:W-:Y:S02]  /*0190*/  LEA.HI R7, R5, R28, RZ, 0x8 ;  /* 0x0000001c05077211 */ /* 0x000fe400078f40ff */
[----:B------:R-:W-:Y:S01]  /*01a0*/  CS2R R4, SRZ ;  /* 0x0000000000047805 */ /* 0x000fe2000001ff00 */
[----:B-----5:R-:W-:Y:S01]  /*01b0*/  IMAD.WIDE R10, R20, 0x4, R22 ;  /* 0x00000004140a7825 */ /* 0x020fe200078e0216 */
[----:B------:R-:W-:-:S03]  /*01c0*/  LOP3.LUT R21, R7, 0xffffff00, RZ, 0xc0, !PT ;  /* 0xffffff0007157812 */ /* 0x000fc600078ec0ff */
[----:B------:R-:W-:Y:S01]  /*01d0*/  IMAD.SHL.U32 R29, R7, 0x80, RZ ;  /* 0x00000080071d7824 */ /* 0x000fe200078e00ff */
[----:B------:R-:W-:Y:S01]  /*01e0*/  CS2R R6, SRZ ;  /* 0x0000000000067805 */ /* 0x000fe2000001ff00 */
[C---:B------:R-:W-:Y:S01]  /*01f0*/  IMAD.WIDE R8, R3.reuse, 0x4, R8 ;  /* 0x0000000403087825 */ /* 0x040fe200078e0208 */
[----:B------:R1:W2:Y:S04]  /*0200*/  @!P2 LDG.E.EL.128 R12, desc[UR6][R24.64] ;  /* 0x00000006180ca981 */ /* 0x0002a8000c2e1d00 */
[----:B------:R3:W2:Y:S01]  /*0210*/  @!P2 LDG.E.EL.128 R16, desc[UR6][R10.64] ;  /* 0x000000060a10a981 */ /* 0x0006a2000c2e1d00 */
[----:B------:R-:W-:Y:S01]  /*0220*/  IMAD.WIDE R22, R3, 0x4, R22 ;  /* 0x0000000403167825 */ /* 0x000fe200078e0216 */
[----:B------:R-:W4:Y:S01]  /*0230*/  S2UR UR5, SR_CgaCtaId ;  /* 0x00000000000579c3 */ /* 0x000f220000008800 */
[----:B------:R-:W-:Y:S01]  /*0240*/  LOP3.LUT R29, R29, 0xffff8000, RZ, 0xc0, !PT ;  /* 0xffff80001d1d7812 */ /* 0x000fe200078ec0ff */
[----:B------:R5:W2:Y:S03]  /*0250*/  @!P2 LDG.E.EL.128 R4, desc[UR6][R8.64] ;  /* 0x000000060804a981 */ /* 0x000aa6000c2e1d00 */
[----:B-1----:R-:W-:-:S02]  /*0260*/  IADD3 R25, R29, R28, -R21 ;  /* 0x0000001c1d197210 */ /* 0x002fc40007ffe815 */
[----:B---3--:R-:W-:Y:S02]  /*0270*/  CS2R R10, SRZ ;  /* 0x00000000000a7805 */ /* 0x008fe4000001ff00 */
[----:B-----5:R-:W-:-:S06]  /*0280*/  CS2R R8, SRZ ;  /* 0x0000000000087805 */ /* 0x020fcc000001ff00 */
[----:B------:R1:W3:Y:S01]  /*0290*/  @!P2 LDG.E.EL.128 R8, desc[UR6][R22.64] ;  /* 0x000000061608a981 */ /* 0x0002e2000c2e1d00 */
[----:B------:R-:W-:Y:S01]  /*02a0*/  SHF.R.S32.HI R21, RZ, 0x1a, R2 ;  /* 0x0000001aff157819 */ /* 0x000fe20000011402 */
[----:B------:R-:W-:-:S03]  /*02b0*/  IMAD.SHL.U32 R2, R0, 0x80, RZ ;  /* 0x0000008000027824 */ /* 0x000fc600078e00ff */
[----:B------:R-:W-:Y:S02]  /*02c0*/  SGXT R21, R21, 0x1 ;  /* 0x000000011515781a */ /* 0x000fe40000000200 */
[----:B------:R-:W-:Y:S02]  /*02d0*/  LOP3.LUT R2, R2, 0x380, RZ, 0xc0, !PT ;  /* 0x0000038002027812 */ /* 0x000fe400078ec0ff */
[----:B------:R-:W-:Y:S02]  /*02e0*/  LEA.HI R28, R21, R28, RZ, 0x4 ;  /* 0x0000001c151c7211 */ /* 0x000fe400078f20ff */
[----:B------:R-:W-:Y:S01]  /*02f0*/  SHF.R.U32.HI R21, RZ, 0x3, R0 ;  /* 0x00000003ff157819 */ /* 0x000fe20000011600 */
[----:B------:R-:W-:Y:S01]  /*0300*/  UMOV UR4, 0x400 ;  /* 0x0000040000047882 */ /* 0x000fe20000000000 */
[----:B------:R-:W-:Y:S02]  /*0310*/  SHF.R.U32.HI R24, RZ, 0x3, R2 ;  /* 0x00000003ff187819 */ /* 0x000fe40000011602 */
[----:B------:R-:W-:Y:S01]  /*0320*/  SGXT.U32 R21, R21, 0x4 ;  /* 0x000000041515781a */ /* 0x000fe20000000000 */
[----:B----4-:R-:W-:Y:S01]  /*0330*/  UPRMT UR4, UR5, 0x654, UR4 ;  /* 0x0000065405047896 */ /* 0x010fe20008000004 */
[----:B-1----:R-:W-:-:S02]  /*0340*/  LOP3.LUT R23, R2, 0x20, RZ, 0xfc, !PT ;  /* 0x0000002002177812 */ /* 0x002fc400078efcff */
[----:B------:R-:W-:Y:S02]  /*0350*/  LOP3.LUT R24, R24, R2, R21, 0xfe, !PT ;  /* 0x0000000218187212 */ /* 0x000fe400078efe15 */
[----:B------:R-:W-:Y:S02]  /*0360*/  LOP3.LUT R22, R2, 0x40, RZ, 0xfc, !PT ;  /* 0x0000004002167812 */ /* 0x000fe400078efcff */
[----:B------:R-:W-:Y:S02]  /*0370*/  LEA R29, R24, UR4, 0x2 ;  /* 0x00000004181d7c11 */ /* 0x000fe4000f8e10ff */
[----:B------:R-:W-:Y:S02]  /*0380*/  LOP3.LUT R24, R2, R21, RZ, 0xfc, !PT ;  /* 0x0000001502187212 */ /* 0x000fe400078efcff */
[----:B------:R-:W-:Y:S02]  /*0390*/  SHF.R.U32.HI R23, RZ, 0x5, R23 ;  /* 0x00000005ff177819 */ /* 0x000fe40000011617 */
[----:B------:R-:W-:-:S02]  /*03a0*/  SHF.R.U32.HI R22, RZ, 0x5, R22 ;  /* 0x00000005ff167819 */ /* 0x000fc40000011616 */
[----:B------:R-:W-:Y:S01]  /*03b0*/  SHF.R.S32.HI R28, RZ, 0x4, R28 ;  /* 0x00000004ff1c7819 */ /* 0x000fe2000001141c */
[----:B--2---:R-:W-:Y:S01]  /*03c0*/  FMUL R19, R19, R15 ;  /* 0x0000000f13137220 */ /* 0x004fe20000400000 */
[----:B------:R-:W-:Y:S01]  /*03d0*/  LOP3.LUT R15, R2, 0x60, RZ, 0xfc, !PT ;  /* 0x00000060020f7812 */ /* 0x000fe200078efcff */
[----:B------:R-:W-:-:S03]  /*03e0*/  FMUL R12, R16, R12 ;  /* 0x0000000c100c7220 */ /* 0x000fc60000400000 */
[----:B------:R-:W-:Y:S01]  /*03f0*/  SHF.R.U32.HI R21, RZ, 0x5, R15 ;  /* 0x00000005ff157819 */ /* 0x000fe2000001160f */
[----:B------:R-:W-:Y:S01]  /*0400*/  FMUL R14, R18, R14 ;  /* 0x0000000e120e7220 */ /* 0x000fe20000400000 */
[----:B------:R-:W-:-:S03]  /*0410*/  FMUL R13, R17, R13 ;  /* 0x0000000d110d7220 */ /* 0x000fc60000400000 */
[--C-:B------:R-:W-:Y:S02]  /*0420*/  IMAD R18, R21, 0x4, R24.reuse ;  /* 0x0000000415127824 */ /* 0x100fe400078e0218 */
[----:B---3--:R-:W-:Y:S01]  /*0430*/  FMUL R16, R8, R4 ;  /* 0x0000000408107220 */ /* 0x008fe20000400000 */
[--C-:B------:R-:W-:Y:S02]  /*0440*/  IMAD R4, R23, 0x4, R24.reuse ;  /* 0x0000000417047824 */ /* 0x100fe400078e0218 */
[----:B------:R-:W-:Y:S01]  /*0450*/  IMAD R8, R22, 0x4, R24 ;  /* 0x0000000416087824 */ /* 0x000fe200078e0218 */
[----:B------:R-:W-:Y:S02]  /*0460*/  LEA R18, R18, UR4, 0x2 ;  /* 0x0000000412127c11 */ /* 0x000fe4000f8e10ff */
[----:B------:R-:W-:Y:S02]  /*0470*/  LEA R4, R4, UR4, 0x2 ;  /* 0x0000000404047c11 */ /* 0x000fe4000f8e10ff */
[----:B------:R-:W-:Y:S01]  /*0480*/  LEA R8, R8, UR4, 0x2 ;  /* 0x0000000408087c11 */ /* 0x000fe2000f8e10ff */
[----:B------:R-:W-:Y:S01]  /*0490*/  STS [R29], R12 ;  /* 0x0000000c1d007388 */ /* 0x000fe20000000800 */
[----:B------:R-:W-:-:S02]  /*04a0*/  LOP3.LUT R15, R27, R26, RZ, 0xfc, !PT ;  /* 0x0000001a1b0f7212 */ /* 0x000fc400078efcff */
[----:B------:R-:W-:Y:S01]  /*04b0*/  LOP3.LUT R26, R27, 0x10, R26, 0xfe, !PT ;  /* 0x000000101b1a7812 */ /* 0x000fe200078efe1a */
[----:B------:R1:W-:Y:S01]  /*04c0*/  STS [R4+0x80], R13 ;  /* 0x0000800d04007388 */ /* 0x0003e20000000800 */
[----:B------:R-:W-:-:S03]  /*04d0*/  LEA.HI R27, R28, R28, RZ, 0x4 ;  /* 0x0000001c1c1b7211 */ /* 0x000fc600078f20ff */
[----:B------:R-:W-:Y:S01]  /*04e0*/  STS [R8+0x100], R14 ;  /* 0x0001000e08007388 */ /* 0x000fe20000000800 */
[----:B------:R-:W-:-:S03]  /*04f0*/  LOP3.LUT R27, R27, 0xfffffff0, RZ, 0xc0, !PT ;  /* 0xfffffff01b1b7812 */ /* 0x000fc600078ec0ff */
[----:B------:R-:W-:Y:S01]  /*0500*/  STS [R18+0x180], R19 ;  /* 0x0001801312007388 */ /* 0x000fe20000000800 */
[----:B-1----:R-:W1:Y:S03]  /*0510*/  LDC.64 R12, c[0x0][0x230] ;  /* 0x00008c00ff0c7b82 */ /* 0x002e660000000a00 */
[----:B------:R2:W-:Y:S01]  /*0520*/  STS [R29+0x40], R16 ;  /* 0x000040101d007388 */ /* 0x0005e20000000800 */
[----:B------:R-:W-:-:S04]  /*0530*/  IMAD.IADD R27, R28, 0x1, -R27 ;  /* 0x000000011c1b7824 */ /* 0x000fc800078e0a1b */
[----:B--2---:R-:W2:Y:S08]  /*0540*/  LDC.64 R16, c[0x0][0x220] ;  /* 0x00008800ff107b82 */ /* 0x004eb00000000a00 */
[----:B------:R-:W3:Y:S01]  /*0550*/  LDC.64 R28, c[0x0][0x228] ;  /* 0x00008a00ff1c7b82 */ /* 0x000ee20000000a00 */
[----:B------:R-:W-:Y:S01]  /*0560*/  ISETP.GE.AND P0, PT, R15, 0x80, PT ;  /* 0x000000800f00780c */ /* 0x000fe20003f06270 */
[----:B------:R-:W-:Y:S01]  /*0570*/  FMUL R5, R9, R5 ;  /* 0x0000000509057220 */ /* 0x000fe20000400000 */
[--C-:B------:R-:W-:Y:S01]  /*0580*/  IMAD R9, R15, 0x100, R25.reuse ;  /* 0x000001000f097824 */ /* 0x100fe200078e0219 */
[C---:B------:R-:W-:Y:S01]  /*0590*/  ISETP.GE.AND P1, PT, R26.reuse, 0x80, PT ;  /* 0x000000801a00780c */ /* 0x040fe20003f26270 */
[----:B------:R-:W-:Y:S01]  /*05a0*/  IMAD R25, R26, 0x100, R25 ;  /* 0x000001001a197824 */ /* 0x000fe200078e0219 */
[----:B------:R-:W-:Y:S01]  /*05b0*/  CS2R R14, SRZ ;  /* 0x00000000000e7805 */ /* 0x000fe2000001ff00 */
[----:B-1----:R-:W-:Y:S01]  /*05c0*/  IMAD.WIDE R26, R27, 0x4, R12 ;  /* 0x000000041b1a7825 */ /* 0x002fe200078e020c */
[----:B------:R2:W-:Y:S01]  /*05d0*/  STS [R4+0xc0], R5 ;  /* 0x0000c00504007388 */ /* 0x0005e20000000800 */
[----:B------:R-:W-:-:S02]  /*05e0*/  CS2R R12, SRZ ;  /* 0x00000000000c7805 */ /* 0x000fc4000001ff00 */
[----:B------:R-:W-:Y:S01]  /*05f0*/  FMUL R6, R10, R6 ;  /* 0x000000060a067220 */ /* 0x000fe20000400000 */
[----:B------:R-:W-:Y:S01]  /*0600*/  FMUL R19, R11, R7 ;  /* 0x000000070b137220 */ /* 0x000fe20000400000 */
[----:B------:R-:W4:Y:S01]  /*0610*/  LDG.E.EL R26, desc[UR6][R26.64] ;  /* 0x000000061a1a7981 */ /* 0x000f22000c2e1900 */
[----:B--2---:R-:W-:-:S03]  /*0620*/  IMAD.WIDE R4, R9, 0x4, R16 ;  /* 0x0000000409047825 */ /* 0x004fc600078e0210 */
[----:B------:R1:W-:Y:S04]  /*0630*/  STS [R8+0x140], R6 ;  /* 0x0001400608007388 */ /* 0x0003e80000000800 */
[----:B------:R2:W4:Y:S01]  /*0640*/  @!P0 LDG.E.EL.128 R12, desc[UR6][R4.64] ;  /* 0x00000006040c8981 */ /* 0x000522000c2e1d00 */
[----:B-1----:R-:W-:Y:S01]  /*0650*/  CS2R R6, SRZ ;  /* 0x0000000000067805 */ /* 0x002fe2000001ff00 */
[----:B---3--:R-:W-:Y:S01]  /*0660*/  IMAD.WIDE R8, R9, 0x4, R28 ;  /* 0x0000000409087825 */ /* 0x008fe200078e021c */
[----:B--2---:R-:W-:-:S06]  /*0670*/  CS2R R4, SRZ ;  /* 0x0000000000047805 */ /* 0x004fcc000001ff00 */
[----:B------:R1:W4:Y:S01]  /*0680*/  @!P0 LDG.E.EL.128 R4, desc[UR6][R8.64] ;  /* 0x0000000608048981 */ /* 0x000322000c2e1d00 */
[----:B------:R-:W-:Y:S01]  /*0690*/  CS2R R10, SRZ ;  /* 0x00000000000a7805 */ /* 0x000fe2000001ff00 */
[C---:B------:R-:W-:Y:S02]  /*06a0*/  IMAD.WIDE R16, R25.reuse, 0x4, R16 ;  /* 0x0000000419107825 */ /* 0x040fe400078e0210 */
[----:B------:R2:W-:Y:S01]  /*06b0*/  STS [R18+0x1c0], R19 ;  /* 0x0001c01312007388 */ /* 0x0005e20000000800 */
[----:B-1----:R-:W-:Y:S01]  /*06c0*/  CS2R R8, SRZ ;  /* 0x0000000000087805 */ /* 0x002fe2000001ff00 */
[----:B------:R-:W-:Y:S01]  /*06d0*/  IMAD.WIDE R28, R25, 0x4, R28 ;  /* 0x00000004191c7825 */ /* 0x000fe200078e021c */
[----:B--2---:R-:W-:-:S04]  /*06e0*/  CS2R R18, SRZ ;  /* 0x0000000000127805 */ /* 0x004fc8000001ff00 */
[----:B------:R1:W2:Y:S02]  /*06f0*/  @!P1 LDG.E.EL.128 R8, desc[UR6][R16.64] ;  /* 0x0000000610089981 */ /* 0x0002a4000c2e1d00 */
[----:B-1----:R-:W-:-:S06]  /*0700*/  CS2R R16, SRZ ;  /* 0x0000000000107805 */ /* 0x002fcc000001ff00 */
[----:B------:R-:W2:Y:S01]  /*0710*/  @!P1 LDG.E.EL.128 R16, desc[UR6][R28.64] ;  /* 0x000000061c109981 */ /* 0x000ea2000c2e1d00 */
[----:B------:R-:W-:Y:S01]  /*0720*/  LEA.HI R2, R2, R24, RZ, 0x1b ;  /* 0x0000001802027211 */ /* 0x000fe200078fd8ff */
[C---:B------:R-:W-:Y:S02]  /*0730*/  IMAD.IADD R23, R24.reuse, 0x1, R23 ;  /* 0x0000000118177824 */ /* 0x040fe400078e0217 */
[C---:B------:R-:W-:Y:S02]  /*0740*/  IMAD.IADD R22, R24.reuse, 0x1, R22 ;  /* 0x0000000118167824 */ /* 0x040fe400078e0216 */
[----:B------:R-:W-:Y:S01]  /*0750*/  IMAD.IADD R21, R24, 0x1, R21 ;  /* 0x0000000118157824 */ /* 0x000fe200078e0215 */
[----:B------:R-:W-:Y:S02]  /*0760*/  LEA R2, R2, UR4, 0x2 ;  /* 0x0000000402027c11 */ /* 0x000fe4000f8e10ff */
[----:B------:R-:W-:Y:S02]  /*0770*/  LEA R23, R23, UR4, 0x2 ;  /* 0x0000000417177c11 */ /* 0x000fe4000f8e10ff */
[----:B------:R-:W-:Y:S01]  /*0780*/  LEA R22, R22, UR4, 0x2 ;  /* 0x0000000416167c11 */ /* 0x000fe2000f8e10ff */
[----:B------:R-:W-:Y:S01]  /*0790*/  BAR.SYNC.DEFER_BLOCKING 0x0 ;  /* 0x0000000000007b1d */ /* 0x000fe20000010000 */
[----:B----4-:R-:W-:Y:S01]  /*07a0*/  FFMA R25, R26, R4, R12 ;  /* 0x000000041a197223 */ /* 0x010fe2000000000c */
[----:B------:R-:W-:-:S02]  /*07b0*/  IMAD.SHL.U32 R4, R0, 0x4, RZ ;  /* 0x0000000400047824 */ /* 0x000fc400078e00ff */
[C---:B------:R-:W-:Y:S01]  /*07c0*/  FFMA R12, R26.reuse, R5, R13 ;  /* 0x000000051a0c7223 */ /* 0x040fe2000000000d */
[----:B------:R-:W-:Y:S02]  /*07d0*/  FFMA R13, R26, R6, R14 ;  /* 0x000000061a0d7223 */ /* 0x000fe4000000000e */
[----:B------:R-:W-:Y:S02]  /*07e0*/  LOP3.LUT R14, R4, 0x1fc, RZ, 0xc0, !PT ;  /* 0x000001fc040e7812 */ /* 0x000fe400078ec0ff */
[----:B------:R-:W-:Y:S02]  /*07f0*/  SHF.R.U32.HI R27, RZ, 0x5, R4 ;  /* 0x00000005ff1b7819 */ /* 0x000fe40000011604 */
[----:B------:R-:W-:Y:S02]  /*0800*/  LOP3.LUT R4, R0, 0x7f, RZ, 0xc0, !PT ;  /* 0x0000007f00047812 */ /* 0x000fe400078ec0ff */
[----:B------:R-:W-:Y:S02]  /*0810*/  LOP3.LUT R5, R14, 0x200, RZ, 0xfc, !PT ;  /* 0x000002000e057812 */ /* 0x000fe400078efcff */
[----:B------:R-:W-:Y:S01]  /*0820*/  SGXT.U32 R27, R27, 0x4 ;  /* 0x000000041b1b781a */ /* 0x000fe20000000000 */
[----:B------:R-:W-:Y:S01]  /*0830*/  FFMA R0, R26, R7, R15 ;  /* 0x000000071a007223 */ /* 0x000fe2000000000f */
[----:B------:R-:W-:-:S03]  /*0840*/  SHF.R.U32.HI R15, RZ, 0x5, R5 ;  /* 0x00000005ff0f7819 */ /* 0x000fc60000011605 */
[----:B------:R-:W-:Y:S02]  /*0850*/  IMAD.IADD R4, R27, 0x1, R4 ;  /* 0x000000011b047824 */ /* 0x000fe400078e0204 */
[----:B------:R-:W-:-:S03]  /*0860*/  IMAD R5, R15, 0x4, R14 ;  /* 0x000000040f057824 */ /* 0x000fc600078e020e */
[----:B------:R-:W-:Y:S01]  /*0870*/  LEA R6, R4, UR4, 0x4 ;  /* 0x0000000404067c11 */ /* 0x000fe2000f8e20ff */
[C---:B--2---:R-:W-:Y:S01]  /*0880*/  FFMA R29, R26.reuse, R16, R8 ;  /* 0x000000101a1d7223 */ /* 0x044fe20000000008 */
[----:B------:R-:W-:Y:S01]  /*0890*/  LEA R8, R5, UR4, 0x2 ;  /* 0x0000000405087c11 */ /* 0x000fe2000f8e10ff */
[----:B------:R-:W-:-:S03]  /*08a0*/  FFMA R16, R26, R17, R9 ;  /* 0x000000111a107223 */ /* 0x000fc60000000009 */
[----:B------:R-:W1:Y:S01]  /*08b0*/  LDS.128 R4, [R6] ;  /* 0x0000000006047984 */ /* 0x000e620000000c00 */
[C---:B------:R-:W-:Y:S01]  /*08c0*/  FFMA R17, R26.reuse, R18, R10 ;  /* 0x000000121a117223 */ /* 0x040fe2000000000a */
[----:B------:R-:W-:Y:S02]  /*08d0*/  FFMA R26, R26, R19, R11 ;  /* 0x000000131a1a7223 */ /* 0x000fe4000000000b */
[----:B------:R-:W2:Y:S01]  /*08e0*/  LDS.128 R8, [R8+0x800] ;  /* 0x0008000008087984 */ /* 0x000ea20000000c00 */
[----:B------:R-:W-:Y:S02]  /*08f0*/  IMAD.IADD R27, R14, 0x1, R27 ;  /* 0x000000010e1b7824 */ /* 0x000fe400078e021b */
[----:B-1----:R-:W-:Y:S01]  /*0900*/  FADD R4, R4, R25 ;  /* 0x0000001904047221 */ /* 0x002fe20000000000 */
[----:B------:R-:W-:Y:S01]  /*0910*/  BAR.SYNC.DEFER_BLOCKING 0x0 ;  /* 0x0000000000007b1d */ /* 0x000fe20000010000 */
[----:B------:R-:W-:Y:S01]  /*0920*/  FADD R5, R5, R12 ;  /* 0x0000000c05057221 */ /* 0x000fe20000000000 */
[----:B------:R-:W-:Y:S01]  /*0930*/  FADD R13, R6, R13 ;  /* 0x0000000d060d7221 */ /* 0x000fe20000000000 */
[----:B------:R-:W-:Y:S01]  /*0940*/  FADD R0, R7, R0 ;  /* 0x0000000007007221 */ /* 0x000fe20000000000 */
[----:B------:R-:W-:Y:S01]  /*0950*/  LEA R12, R21, UR4, 0x2 ;  /* 0x00000004150c7c11 */ /* 0x000fe2000f8e10ff */
[----:B--2---:R-:W-:Y:S01]  /*0960*/  FADD R29, R8, R29 ;  /* 0x0000001d081d7221 */ /* 0x004fe20000000000 */
[----:B------:R-:W-:Y:S01]  /*0970*/  FADD R16, R9, R16 ;  /* 0x0000001009107221 */ /* 0x000fe20000000000 */
[----:B------:R-:W-:Y:S01]  /*0980*/  FADD R10, R10, R17 ;  /* 0x000000110a0a7221 */ /* 0x000fe20000000000 */
[----:B------:R-:W-:Y:S01]  /*0990*/  FADD R11, R11, R26 ;  /* 0x0000001a0b0b7221 */ /* 0x000fe20000000000 */
[----:B------:R-:W-:Y:S01]  /*09a0*/  LEA R27, R27, UR4, 0x2 ;  /* 0x000000041b1b7c11 */ /* 0x000fe2000f8e10ff */
[----:B------:R-:W1:Y:S01]  /*09b0*/  LDC.64 R8, c[0x0][0x238] ;  /* 0x00008e00ff087b82 */ /* 0x000e620000000a00 */
[----:B------:R-:W-:Y:S04]  /*09c0*/  STS [R2], R4 ;  /* 0x0000000402007388 */ /* 0x000fe80000000800 */
[----:B------:R-:W-:Y:S04]  /*09d0*/  STS [R23+0x80], R5 ;  /* 0x0000800517007388 */ /* 0x000fe80000000800 */
[----:B------:R-:W-:Y:S04]  /*09e0*/  STS [R22+0x100], R13 ;  /* 0x0001000d16007388 */ /* 0x000fe80000000800 */
[----:B------:R-:W-:Y:S04]  /*09f0*/  STS [R12+0x180], R0 ;  /* 0x000180000c007388 */ /* 0x000fe80000000800 */
[----:B------:R-:W-:Y:S04]  /*0a00*/  STS [R2+0x40], R29 ;  /* 0x0000401d02007388 */ /* 0x000fe80000000800 */
[----:B------:R-:W-:Y:S04]  /*0a10*/  STS [R23+0xc0], R16 ;  /* 0x0000c01017007388 */ /* 0x000fe80000000800 */
[----:B------:R-:W-:Y:S04]  /*0a20*/  STS [R22+0x140], R10 ;  /* 0x0001400a16007388 */ /* 0x000fe80000000800 */
[----:B------:R-:W-:Y:S01]  /*0a30*/  STS [R12+0x1c0], R11 ;  /* 0x0001c00b0c007388 */ /* 0x000fe20000000800 */
[----:B------:R-:W-:Y:S06]  /*0a40*/  BAR.SYNC.DEFER_BLOCKING 0x0 ;  /* 0x0000000000007b1d */ /* 0x000fec0000010000 */
[----:B------:R-:W-:Y:S04]  /*0a50*/  LDS R4, [R27] ;  /* 0x000000001b047984 */ /* 0x000fe80000000800 */
[----:B------:R-:W-:Y:S04]  /*0a60*/  LDS R5, [R27+0x4] ;  /* 0x000004001b057984 */ /* 0x000fe80000000800 */
[----:B------:R-:W-:Y:S04]  /*0a70*/  LDS R6, [R27+0x8] ;  /* 0x000008001b067984 */ /* 0x000fe80000000800 */
[----:B------:R-:W2:Y:S01]  /*0a80*/  LDS R7, [R27+0xc] ;  /* 0x00000c001b077984 */ /* 0x000ea20000000800 */
[----:B------:R-:W-:-:S02]  /*0a90*/  IMAD.IADD R14, R14, 0x1, R15 ;  /* 0x000000010e0e7824 */ /* 0x000fc400078e020f */
[----:B-1----:R-:W-:-:S03]  /*0aa0*/  IMAD.WIDE R20, R20, 0x4, R8 ;  /* 0x0000000414147825 */ /* 0x002fc600078e0208 */
[----:B------:R-:W-:Y:S02]  /*0ab0*/  LEA R14, R14, UR4, 0x2 ;  /* 0x000000040e0e7c11 */ /* 0x000fe4000f8e10ff */
[----:B--2---:R1:W-:Y:S01]  /*0ac0*/  @!P2 STG.E.128 desc[UR6][R20.64], R4 ;  /* 0x000000041400a986 */ /* 0x0043e2000c101d06 */
[----:B------:R-:W-:Y:S05]  /*0ad0*/  @P2 EXIT ;  /* 0x000000000000294d */ /* 0x000fea0003800000 */
[----:B-1----:R-:W-:Y:S01]  /*0ae0*/  LDS R4, [R14+0x800] ;  /* 0x000800000e047984 */ /* 0x002fe20000000800 */
[----:B------:R-:W-:-:S03]  /*0af0*/  IMAD.WIDE R2, R3, 0x4, R8 ;  /* 0x0000000403027825 */ /* 0x000fc600078e0208 */
[----:B------:R-:W-:Y:S04]  /*0b00*/  LDS R5, [R14+0x804] ;  /* 0x000804000e057984 */ /* 0x000fe80000000800 */
[----:B------:R-:W-:Y:S04]  /*0b10*/  LDS R6, [R14+0x808] ;  /* 0x000808000e067984 */ /* 0x000fe80000000800 */
[----:B------:R-:W0:Y:S04]  /*0b20*/  LDS R7, [R14+0x80c] ;  /* 0x00080c000e077984 */ /* 0x000e280000000800 */
[----:B0-----:R-:W-:Y:S01]  /*0b30*/  STG.E.128 desc[UR6][R2.64], R4 ;  /* 0x0000000402007986 */ /* 0x001fe2000c101d06 */
[----:B------:R-:W-:Y:S05]  /*0b40*/  EXIT ;  /* 0x000000000000794d */ /* 0x000fea0003800000 */
.L_x_0:
[----:B------:R-:W-:-:S00]  /*0b50*/  BRA `(.L_x_0) ;  /* 0xfffffffc00fc7947 */ /* 0x000fc0000383ffff */
[----:B------:R-:W-:-:S00]  /*0b60*/  NOP ;  /* 0x0000000000007918 */ /* 0x000fc00000000000 */
        /* <DEDUP_REMOVED lines=9> */
.L_x_1:


//--------------------- .nv.shared.triton_poi_fused_add_mul_11 --------------------------
	.section	.nv.shared.triton_poi_fused_add_mul_11,"aw",@nobits
	.sectionflags	@""
	.align	16
	.zero		1024


//--------------------- .nv.constant0.triton_poi_fused_add_mul_11 --------------------------
	.section	.nv.constant0.triton_poi_fused_add_mul_11,"a",@progbits
	.sectionflags	@""
	.align	4
.nv.constant0.triton_poi_fused_add_mul_11:
	.zero		584
